//
// Generated by NVIDIA NVVM Compiler
//
// Compiler Build ID: CL-36424714
// Cuda compilation tools, release 13.0, V13.0.88
// Based on NVVM 20.0.0
//

.version 9.0
.target sm_100
.address_size 64

	// .globl	_Z14showDivergencev
.extern .func  (.param .b32 func_retval0) vprintf
(
	.param .b64 vprintf_param_0,
	.param .b64 vprintf_param_1
)
;
.global .align 1 .b8 $str[57] = {84, 104, 114, 101, 97, 100, 32, 37, 100, 32, 105, 110, 32, 119, 97, 114, 112, 32, 37, 100, 32, 102, 114, 111, 109, 32, 116, 104, 114, 101, 97, 100, 32, 98, 108, 111, 99, 107, 32, 37, 100, 32, 100, 111, 105, 110, 103, 32, 119, 111, 114, 107, 32, 49, 46, 10};
.global .align 1 .b8 $str$1[57] = {84, 104, 114, 101, 97, 100, 32, 37, 100, 32, 105, 110, 32, 119, 97, 114, 112, 32, 37, 100, 32, 102, 114, 111, 109, 32, 116, 104, 114, 101, 97, 100, 32, 98, 108, 111, 99, 107, 32, 37, 100, 32, 100, 111, 105, 110, 103, 32, 119, 111, 114, 107, 32, 50, 46, 10};

.visible .entry _Z14showDivergencev()
{
	.local .align 8 .b8 	__local_depot0[16];
	.reg .b64 	%SP;
	.reg .b64 	%SPL;
	.reg .pred 	%p<2>;
	.reg .b32 	%r<10>;
	.reg .b64 	%rd<9>;

	mov.u64 	%SPL, __local_depot0;
	cvta.local.u64 	%SP, %SPL;
	add.u64 	%rd2, %SP, 0;
	add.u64 	%rd1, %SPL, 0;
	mov.u32 	%r1, %tid.x;
	shr.u32 	%r2, %r1, 5;
	and.b32  	%r3, %r1, 1;
	setp.eq.b32 	%p1, %r3, 1;
	@%p1 bra 	$L__BB0_2;
	mov.u32 	%r7, %ctaid.x;
	st.local.v2.u32 	[%rd1], {%r1, %r2};
	st.local.u32 	[%rd1+8], %r7;
	mov.u64 	%rd6, $str;
	cvta.global.u64 	%rd7, %rd6;
	{ // callseq 1, 0
	.param .b64 param0;
	st.param.b64 	[param0], %rd7;
	.param .b64 param1;
	st.param.b64 	[param1], %rd2;
	.param .b32 retval0;
	call.uni (retval0), 
	vprintf, 
	(
	param0, 
	param1
	);
	ld.param.b32 	%r8, [retval0];
	} // callseq 1
	bra.uni 	$L__BB0_3;
$L__BB0_2:
	mov.u32 	%r4, %ctaid.x;
	st.local.v2.u32 	[%rd1], {%r1, %r2};
	st.local.u32 	[%rd1+8], %r4;
	mov.u64 	%rd3, $str$1;
	cvta.global.u64 	%rd4, %rd3;
	{ // callseq 0, 0
	.param .b64 param0;
	st.param.b64 	[param0], %rd4;
	.param .b64 param1;
	st.param.b64 	[param1], %rd2;
	.param .b32 retval0;
	call.uni (retval0), 
	vprintf, 
	(
	param0, 
	param1
	);
	ld.param.b32 	%r5, [retval0];
	} // callseq 0
$L__BB0_3:
	ret;

}


// ===== COMPILED SASS (sm_100) =====

	.target	sm_100

	.elftype	@"ET_EXEC"


//--------------------- .note.nv.tkinfo           --------------------------
	.section	.note.nv.tkinfo,"",@"SHT_NOTE"
	.sectionflags	@"SHF_NOTE_NV_TKINFO"
	.tkinfo
        /*0018*/ 	.word	0x00000002
        /*0030*/ 	.string	""
        /*0030*/ 	.string	"ptxas"
        /*0030*/ 	.string	"Cuda compilation tools, release 13.0, V13.0.88"
        /*0030*/ 	.string	"Build cuda_13.0.r13.0/compiler.36424714_0"
        /*0030*/ 	.string	"-arch sm_100 -m 64 "



//--------------------- .note.nv.cuinfo           --------------------------
	.section	.note.nv.cuinfo,"",@"SHT_NOTE"
	.sectionflags	@"SHF_NOTE_NV_CUINFO"
        /*0018*/ 	.short	0x0002
        /*001a*/ 	.short	0x0064
        /*001c*/ 	.short	0x0082
	.zero		2


//--------------------- .nv.info                  --------------------------
	.section	.nv.info,"",@"SHT_CUDA_INFO"
	.align	4


	//----- nvinfo : EIATTR_REGCOUNT
	.align		4
        /*0000*/ 	.byte	0x04, 0x2f
        /*0002*/ 	.short	(.L_3 - .L_2)
	.align		4
.L_2:
        /*0004*/ 	.word	index@(_Z14showDivergencev)
        /*0008*/ 	.word	0x00000018


	//----- nvinfo : EIATTR_FRAME_SIZE
	.align		4
.L_3:
        /*000c*/ 	.byte	0x04, 0x11
        /*000e*/ 	.short	(.L_5 - .L_4)
	.align		4
.L_4:
        /*0010*/ 	.word	index@(_Z14showDivergencev)
        /*0014*/ 	.word	0x00000010


	//----- nvinfo : EIATTR_MIN_STACK_SIZE
	.align		4
.L_5:
        /*0018*/ 	.byte	0x04, 0x12
        /*001a*/ 	.short	(.L_7 - .L_6)
	.align		4
.L_6:
        /*001c*/ 	.word	index@(_Z14showDivergencev)
        /*0020*/ 	.word	0x00000010
.L_7:


//--------------------- .nv.compat                --------------------------
	.section	.nv.compat,"",@"SHT_CUDA_COMPAT_INFO"
	.align	4
        /*0000*/ 	.byte	0x02, 0x09, 0x00, 0x00, 0x02, 0x02, 0x01, 0x00, 0x02, 0x05, 0x05, 0x00, 0x03, 0x07, 0x01, 0x01
        /*0010*/ 	.byte	0x02, 0x03, 0x00, 0x00, 0x02, 0x06, 0x01, 0x00, 0x04, 0x0b, 0x08, 0x00, 0x09, 0x00, 0x00, 0x00
        /*0020*/ 	.byte	0x00, 0x00, 0x00, 0x00


//--------------------- .nv.info._Z14showDivergencev --------------------------
	.section	.nv.info._Z14showDivergencev,"",@"SHT_CUDA_INFO"
	.sectionflags	@""
	.align	4


	//----- nvinfo : EIATTR_CUDA_API_VERSION
	.align		4
        /*0000*/ 	.byte	0x04, 0x37
        /*0002*/ 	.short	(.L_9 - .L_8)
.L_8:
        /*0004*/ 	.word	0x00000082


	//----- nvinfo : EIATTR_SPARSE_MMA_MASK
	.align		4
.L_9:
        /*0008*/ 	.byte	0x03, 0x50
        /*000a*/ 	.short	0x0000


	//----- nvinfo : EIATTR_MAXREG_COUNT
	.align		4
        /*000c*/ 	.byte	0x03, 0x1b
        /*000e*/ 	.short	0x00ff


	//----- nvinfo : EIATTR_EXTERNS
	.align		4
        /*0010*/ 	.byte	0x04, 0x0f
        /*0012*/ 	.short	(.L_11 - .L_10)


	//   ....[0]....
	.align		4
.L_10:
        /*0014*/ 	.word	index@(vprintf)


	//----- nvinfo : EIATTR_MERCURY_ISA_VERSION
	.align		4
.L_11:
        /*0018*/ 	.byte	0x03, 0x5f
        /*001a*/ 	.short	0x0101


	//----- nvinfo : EIATTR_VRC_CTA_INIT_COUNT
	.align		4
        /*001c*/ 	.byte	0x02, 0x4a
	.zero		1
	.zero		1


	//----- nvinfo : EIATTR_SYSCALL_OFFSETS
	.align		4
        /*0020*/ 	.byte	0x04, 0x46
        /*0022*/ 	.short	(.L_13 - .L_12)


	//   ....[0]....
.L_12:
        /*0024*/ 	.word	0x00000140


	//   ....[1]....
        /*0028*/ 	.word	0x000001f0


	//----- nvinfo : EIATTR_EXIT_INSTR_OFFSETS
	.align		4
.L_13:
        /*002c*/ 	.byte	0x04, 0x1c
        /*002e*/ 	.short	(.L_15 - .L_14)


	//   ....[0]....
.L_14:
        /*0030*/ 	.word	0x00000150


	//   ....[1]....
        /*0034*/ 	.word	0x00000200


	//----- nvinfo : EIATTR_CRS_STACK_SIZE
	.align		4
.L_15:
        /*0038*/ 	.byte	0x04, 0x1e
        /*003a*/ 	.short	(.L_17 - .L_16)
.L_16:
        /*003c*/ 	.word	0x00000000


	//----- nvinfo : EIATTR_SW_WAR
	.align		4
.L_17:
        /*0040*/ 	.byte	0x04, 0x36
        /*0042*/ 	.short	(.L_19 - .L_18)
.L_18:
        /*0044*/ 	.word	0x00000008
.L_19:


//--------------------- .nv.callgraph             --------------------------
	.section	.nv.callgraph,"",@"SHT_CUDA_CALLGRAPH"
	.align	4
	.sectionentsize	8
	.align		4
        /*0000*/ 	.word	0x00000000
	.align		4
        /*0004*/ 	.word	0xffffffff
	.align		4
        /*0008*/ 	.word	index@(_Z14showDivergencev)
	.align		4
        /*000c*/ 	.word	index@(vprintf)
	.align		4
        /*0010*/ 	.word	0x00000000
	.align		4
        /*0014*/ 	.word	0xfffffffe
	.align		4
        /*0018*/ 	.word	0x00000000
	.align		4
        /*001c*/ 	.word	0xfffffffd
	.align		4
        /*0020*/ 	.word	0x00000000
	.align		4
        /*0024*/ 	.word	0xfffffffc


//--------------------- .nv.constant4             --------------------------
	.section	.nv.constant4,"a",@progbits
	.align	8
	.align		8
.nv.constant4:
        /*0000*/ 	.dword	vprintf
	.align		8
        /*0008*/ 	.dword	$str
	.align		8
        /*0010*/ 	.dword	$str$1


//--------------------- .text._Z14showDivergencev --------------------------
	.section	.text._Z14showDivergencev,"ax",@progbits
	.align	128
        .global         _Z14showDivergencev
        .type           _Z14showDivergencev,@function
        .size           _Z14showDivergencev,(.L_x_4 - _Z14showDivergencev)
        .other          _Z14showDivergencev,@"STO_CUDA_ENTRY STV_DEFAULT"
_Z14showDivergencev:
.text._Z14showDivergencev:
[----:B------:R-:W0:Y:S01]  /*0000*/  LDC R1, c[0x0][0x37c] ;  /* 0x0000df00ff017b82 */ /* 0x000e220000000800 */
[----:B------:R-:W1:Y:S01]  /*0010*/  S2R R8, SR_TID.X ;  /* 0x0000000000087919 */ /* 0x000e620000002100 */
[----:B------:R-:W2:Y:S01]  /*0020*/  LDCU UR4, c[0x0][0x2f8] ;  /* 0x00005f00ff0477ac */ /* 0x000ea20008000800 */
[----:B0-----:R-:W-:Y:S01]  /*0030*/  VIADD R1, R1, 0xfffffff0 ;  /* 0xfffffff001017836 */ /* 0x001fe20000000000 */
[----:B------:R-:W0:Y:S04]  /*0040*/  LDCU UR5, c[0x0][0x2fc] ;  /* 0x00005f80ff0577ac */ /* 0x000e280008000800 */
[----:B--2---:R-:W-:-:S05]  /*0050*/  IADD3 R6, P1, PT, R1, UR4, RZ ;  /* 0x0000000401067c10 */ /* 0x004fca000ff3e0ff */
[----:B0-----:R-:W-:Y:S01]  /*0060*/  IMAD.X R7, RZ, RZ, UR5, P1 ;  /* 0x00000005ff077e24 */ /* 0x001fe200088e06ff */
[----:B-1----:R-:W-:Y:S02]  /*0070*/  LOP3.LUT R0, R8, 0x1, RZ, 0xc0, !PT ;  /* 0x0000000108007812 */ /* 0x002fe400078ec0ff */
[----:B------:R-:W-:Y:S02]  /*0080*/  SHF.R.U32.HI R9, RZ, 0x5, R8 ;  /* 0x00000005ff097819 */ /* 0x000fe40000011608 */
[----:B------:R-:W-:-:S13]  /*0090*/  ISETP.NE.U32.AND P0, PT, R0, 0x1, PT ;  /* 0x000000010000780c */ /* 0x000fda0003f05070 */
[----:B------:R-:W-:Y:S05]  /*00a0*/  @!P0 BRA `(.L_x_0) ;  /* 0x00000000002c8947 */ /* 0x000fea0003800000 */
[----:B------:R-:W0:Y:S01]  /*00b0*/  S2R R10, SR_CTAID.X ;  /* 0x00000000000a7919 */ /* 0x000e220000002500 */
[----:B------:R-:W-:Y:S01]  /*00c0*/  MOV R0, 0x0 ;  /* 0x0000000000007802 */ /* 0x000fe20000000f00 */
[----:B------:R-:W1:Y:S01]  /*00d0*/  LDCU.64 UR4, c[0x4][0x8] ;  /* 0x01000100ff0477ac */ /* 0x000e620008000a00 */
[----:B------:R2:W-:Y:S02]  /*00e0*/  STL.64 [R1], R8 ;  /* 0x0000000801007387 */ /* 0x0005e40000100a00 */
[----:B------:R2:W3:Y:S01]  /*00f0*/  LDC.64 R2, c[0x4][R0] ;  /* 0x0100000000027b82 */ /* 0x0004e20000000a00 */
[----:B-1----:R-:W-:Y:S02]  /*0100*/  IMAD.U32 R4, RZ, RZ, UR4 ;  /* 0x00000004ff047e24 */ /* 0x002fe4000f8e00ff */
[----:B------:R-:W-:Y:S01]  /*0110*/  IMAD.U32 R5, RZ, RZ, UR5 ;  /* 0x00000005ff057e24 */ /* 0x000fe2000f8e00ff */
[----:B0-----:R2:W-:Y:S06]  /*0120*/  STL [R1+0x8], R10 ;  /* 0x0000080a01007387 */ /* 0x0015ec0000100800 */
[----:B------:R-:W-:-:S07]  /*0130*/  LEPC R20, `(.L_x_1) ;  /* 0x000000001014794e */ /* 0x000fce0000000000 */
[----:B--23--:R-:W-:Y:S05]  /*0140*/  CALL.ABS.NOINC R2 ;  /* 0x0000000002007343 */ /* 0x00cfea0003c00000 */
.L_x_1:
[----:B------:R-:W-:Y:S05]  /*0150*/  EXIT ;  /* 0x000000000000794d */ /* 0x000fea0003800000 */
.L_x_0:
[----:B------:R-:W0:Y:S01]  /*0160*/  S2R R0, SR_CTAID.X ;  /* 0x0000000000007919 */ /* 0x000e220000002500 */
[----:B------:R-:W-:Y:S01]  /*0170*/  MOV R2, 0x0 ;  /* 0x0000000000027802 */ /* 0x000fe20000000f00 */
[----:B------:R-:W1:Y:S01]  /*0180*/  LDCU.64 UR4, c[0x4][0x10] ;  /* 0x01000200ff0477ac */ /* 0x000e620008000a00 */
[----:B------:R2:W-:Y:S04]  /*0190*/  STL.64 [R1], R8 ;  /* 0x0000000801007387 */ /* 0x0005e80000100a00 */
[----:B------:R-:W3:Y:S01]  /*01a0*/  LDC.64 R2, c[0x4][R2] ;  /* 0x0100000002027b82 */ /* 0x000ee20000000a00 */
[----:B-1----:R-:W-:Y:S02]  /*01b0*/  IMAD.U32 R4, RZ, RZ, UR4 ;  /* 0x00000004ff047e24 */ /* 0x002fe4000f8e00ff */
[----:B------:R-:W-:Y:S01]  /*01c0*/  IMAD.U32 R5, RZ, RZ, UR5 ;  /* 0x00000005ff057e24 */ /* 0x000fe2000f8e00ff */
[----:B0-----:R2:W-:Y:S06]  /*01d0*/  STL [R1+0x8], R0 ;  /* 0x0000080001007387 */ /* 0x0015ec0000100800 */
[----:B------:R-:W-:-:S07]  /*01e0*/  LEPC R20, `(.L_x_2) ;  /* 0x000000001014794e */ /* 0x000fce0000000000 */
[----:B--23--:R-:W-:Y:S05]  /*01f0*/  CALL.ABS.NOINC R2 ;  /* 0x0000000002007343 */ /* 0x00cfea0003c00000 */
.L_x_2:
[----:B------:R-:W-:Y:S05]  /*0200*/  EXIT ;  /* 0x000000000000794d */ /* 0x000fea0003800000 */
.L_x_3:
[----:B------:R-:W-:-:S00]  /*0210*/  BRA `(.L_x_3) ;  /* 0xfffffffc00fc7947 */ /* 0x000fc0000383ffff */
[----:B------:R-:W-:-:S00]  /*0220*/  NOP ;  /* 0x0000000000007918 */ /* 0x000fc00000000000 */
        /* <DEDUP_REMOVED lines=13> */
.L_x_4:


//--------------------- .nv.global.init           --------------------------
	.section	.nv.global.init,"aw",@progbits
.nv.global.init:
	.type		$str,@object
	.size		$str,($str$1 - $str)
$str:
        /*0000*/ 	.byte	0x54, 0x68, 0x72, 0x65, 0x61, 0x64, 0x20, 0x25, 0x64, 0x20, 0x69, 0x6e, 0x20, 0x77, 0x61, 0x72
        /*0010*/ 	.byte	0x70, 0x20, 0x25, 0x64, 0x20, 0x66, 0x72, 0x6f, 0x6d, 0x20, 0x74, 0x68, 0x72, 0x65, 0x61, 0x64
        /*0020*/ 	.byte	0x20, 0x62, 0x6c, 0x6f, 0x63, 0x6b, 0x20, 0x25, 0x64, 0x20, 0x64, 0x6f, 0x69, 0x6e, 0x67, 0x20
        /*0030*/ 	.byte	0x77, 0x6f, 0x72, 0x6b, 0x20, 0x31, 0x2e, 0x0a, 0x00
	.type		$str$1,@object
	.size		$str$1,(.L_1 - $str$1)
$str$1:
        /*0039*/ 	.byte	0x54, 0x68, 0x72, 0x65, 0x61, 0x64, 0x20, 0x25, 0x64, 0x20, 0x69, 0x6e, 0x20, 0x77, 0x61, 0x72
        /*0049*/ 	.byte	0x70, 0x20, 0x25, 0x64, 0x20, 0x66, 0x72, 0x6f, 0x6d, 0x20, 0x74, 0x68, 0x72, 0x65, 0x61, 0x64
        /*0059*/ 	.byte	0x20, 0x62, 0x6c, 0x6f, 0x63, 0x6b, 0x20, 0x25, 0x64, 0x20, 0x64, 0x6f, 0x69, 0x6e, 0x67, 0x20
        /*0069*/ 	.byte	0x77, 0x6f, 0x72, 0x6b, 0x20, 0x32, 0x2e, 0x0a, 0x00
.L_1:


//--------------------- .nv.shared.reserved.0     --------------------------
	.section	.nv.shared.reserved.0,"aw",@nobits
	.weak		__nv_reservedSMEM_offset_0_alias
	.size		__nv_reservedSMEM_offset_0_alias, 0, 64
	.other		__nv_reservedSMEM_offset_0_alias,@"STO_CUDA_RESERVED_SHARED STV_DEFAULT"
__nv_reservedSMEM_offset_0_alias:
	.zero		0
	.zero		64


//--------------------- .nv.constant0._Z14showDivergencev --------------------------
	.section	.nv.constant0._Z14showDivergencev,"a",@progbits
	.sectionflags	@""
	.align	4
.nv.constant0._Z14showDivergencev:
	.zero		896


//--------------------- SYMBOLS --------------------------

	.type		.nv.reservedSmem.offset0,@object
	.size		.nv.reservedSmem.offset0,0x4
	.type		vprintf,@function
